//
// Generated by NVIDIA NVVM Compiler
//
// Compiler Build ID: CL-36424714
// Cuda compilation tools, release 13.0, V13.0.88
// Based on NVVM 20.0.0
//

.version 9.0
.target sm_100
.address_size 64

	// .globl	_Z7par_gpuPiS_

.visible .entry _Z7par_gpuPiS_(
	.param .u64 .ptr .align 1 _Z7par_gpuPiS__param_0,
	.param .u64 .ptr .align 1 _Z7par_gpuPiS__param_1
)
{
	.reg .pred 	%p<2>;
	.reg .b32 	%r<8>;
	.reg .b64 	%rd<10>;

	ld.param.u64 	%rd2, [_Z7par_gpuPiS__param_0];
	ld.param.u64 	%rd3, [_Z7par_gpuPiS__param_1];
	cvta.to.global.u64 	%rd1, %rd3;
	mov.u32 	%r2, %tid.y;
	mov.u32 	%r3, %tid.x;
	mov.u32 	%r4, %ntid.x;
	mad.lo.s32 	%r1, %r2, %r4, %r3;
	and.b32  	%r5, %r3, 1;
	setp.eq.b32 	%p1, %r5, 1;
	@%p1 bra 	$L__BB0_2;
	cvta.to.global.u64 	%rd6, %rd2;
	mul.wide.u32 	%rd7, %r1, 4;
	add.s64 	%rd8, %rd6, %rd7;
	ld.global.u32 	%r7, [%rd8];
	add.s64 	%rd9, %rd1, %rd7;
	st.global.u32 	[%rd9], %r7;
	bra.uni 	$L__BB0_3;
$L__BB0_2:
	mul.wide.u32 	%rd4, %r1, 4;
	add.s64 	%rd5, %rd1, %rd4;
	mov.b32 	%r6, 0;
	st.global.u32 	[%rd5], %r6;
$L__BB0_3:
	ret;

}


// ===== COMPILED SASS (sm_100) =====

	.target	sm_100

	.elftype	@"ET_EXEC"


//--------------------- .note.nv.tkinfo           --------------------------
	.section	.note.nv.tkinfo,"",@"SHT_NOTE"
	.sectionflags	@"SHF_NOTE_NV_TKINFO"
	.tkinfo
        /*0018*/ 	.word	0x00000002
        /*0030*/ 	.string	""
        /*0030*/ 	.string	"ptxas"
        /*0030*/ 	.string	"Cuda compilation tools, release 13.0, V13.0.88"
        /*0030*/ 	.string	"Build cuda_13.0.r13.0/compiler.36424714_0"
        /*0030*/ 	.string	"-arch sm_100 -m 64 "



//--------------------- .note.nv.cuinfo           --------------------------
	.section	.note.nv.cuinfo,"",@"SHT_NOTE"
	.sectionflags	@"SHF_NOTE_NV_CUINFO"
        /*0018*/ 	.short	0x0002
        /*001a*/ 	.short	0x0064
        /*001c*/ 	.short	0x0082
	.zero		2


//--------------------- .nv.info                  --------------------------
	.section	.nv.info,"",@"SHT_CUDA_INFO"
	.align	4


	//----- nvinfo : EIATTR_REGCOUNT
	.align		4
        /*0000*/ 	.byte	0x04, 0x2f
        /*0002*/ 	.short	(.L_1 - .L_0)
	.align		4
.L_0:
        /*0004*/ 	.word	index@(_Z7par_gpuPiS_)
        /*0008*/ 	.word	0x0000000a


	//----- nvinfo : EIATTR_FRAME_SIZE
	.align		4
.L_1:
        /*000c*/ 	.byte	0x04, 0x11
        /*000e*/ 	.short	(.L_3 - .L_2)
	.align		4
.L_2:
        /*0010*/ 	.word	index@(_Z7par_gpuPiS_)
        /*0014*/ 	.word	0x00000000


	//----- nvinfo : EIATTR_MIN_STACK_SIZE
	.align		4
.L_3:
        /*0018*/ 	.byte	0x04, 0x12
        /*001a*/ 	.short	(.L_5 - .L_4)
	.align		4
.L_4:
        /*001c*/ 	.word	index@(_Z7par_gpuPiS_)
        /*0020*/ 	.word	0x00000000
.L_5:


//--------------------- .nv.compat                --------------------------
	.section	.nv.compat,"",@"SHT_CUDA_COMPAT_INFO"
	.align	4
        /*0000*/ 	.byte	0x02, 0x09, 0x00, 0x00, 0x02, 0x02, 0x01, 0x00, 0x02, 0x05, 0x05, 0x00, 0x03, 0x07, 0x01, 0x01
        /*0010*/ 	.byte	0x02, 0x03, 0x00, 0x00, 0x02, 0x06, 0x01, 0x00, 0x04, 0x0b, 0x08, 0x00, 0x09, 0x00, 0x00, 0x00
        /*0020*/ 	.byte	0x00, 0x00, 0x00, 0x00


//--------------------- .nv.info._Z7par_gpuPiS_   --------------------------
	.section	.nv.info._Z7par_gpuPiS_,"",@"SHT_CUDA_INFO"
	.sectionflags	@""
	.align	4


	//----- nvinfo : EIATTR_CUDA_API_VERSION
	.align		4
        /*0000*/ 	.byte	0x04, 0x37
        /*0002*/ 	.short	(.L_7 - .L_6)
.L_6:
        /*0004*/ 	.word	0x00000082


	//----- nvinfo : EIATTR_KPARAM_INFO
	.align		4
.L_7:
        /*0008*/ 	.byte	0x04, 0x17
        /*000a*/ 	.short	(.L_9 - .L_8)
.L_8:
        /*000c*/ 	.word	0x00000000
        /*0010*/ 	.short	0x0001
        /*0012*/ 	.short	0x0008
        /*0014*/ 	.byte	0x00, 0xf5, 0x21, 0x00


	//----- nvinfo : EIATTR_KPARAM_INFO
	.align		4
.L_9:
        /*0018*/ 	.byte	0x04, 0x17
        /*001a*/ 	.short	(.L_11 - .L_10)
.L_10:
        /*001c*/ 	.word	0x00000000
        /*0020*/ 	.short	0x0000
        /*0022*/ 	.short	0x0000
        /*0024*/ 	.byte	0x00, 0xf5, 0x21, 0x00


	//----- nvinfo : EIATTR_SPARSE_MMA_MASK
	.align		4
.L_11:
        /*0028*/ 	.byte	0x03, 0x50
        /*002a*/ 	.short	0x0000


	//----- nvinfo : EIATTR_MAXREG_COUNT
	.align		4
        /*002c*/ 	.byte	0x03, 0x1b
        /*002e*/ 	.short	0x00ff


	//----- nvinfo : EIATTR_MERCURY_ISA_VERSION
	.align		4
        /*0030*/ 	.byte	0x03, 0x5f
        /*0032*/ 	.short	0x0101


	//----- nvinfo : EIATTR_VRC_CTA_INIT_COUNT
	.align		4
        /*0034*/ 	.byte	0x02, 0x4a
	.zero		1
	.zero		1


	//----- nvinfo : EIATTR_EXIT_INSTR_OFFSETS
	.align		4
        /*0038*/ 	.byte	0x04, 0x1c
        /*003a*/ 	.short	(.L_13 - .L_12)


	//   ....[0]....
.L_12:
        /*003c*/ 	.word	0x000000f0


	//   ....[1]....
        /*0040*/ 	.word	0x00000130


	//----- nvinfo : EIATTR_CRS_STACK_SIZE
	.align		4
.L_13:
        /*0044*/ 	.byte	0x04, 0x1e
        /*0046*/ 	.short	(.L_15 - .L_14)
.L_14:
        /*0048*/ 	.word	0x00000000


	//----- nvinfo : EIATTR_CBANK_PARAM_SIZE
	.align		4
.L_15:
        /*004c*/ 	.byte	0x03, 0x19
        /*004e*/ 	.short	0x0010


	//----- nvinfo : EIATTR_PARAM_CBANK
	.align		4
        /*0050*/ 	.byte	0x04, 0x0a
        /*0052*/ 	.short	(.L_17 - .L_16)
	.align		4
.L_16:
        /*0054*/ 	.word	index@(.nv.constant0._Z7par_gpuPiS_)
        /*0058*/ 	.short	0x0380
        /*005a*/ 	.short	0x0010


	//----- nvinfo : EIATTR_SW_WAR
	.align		4
.L_17:
        /*005c*/ 	.byte	0x04, 0x36
        /*005e*/ 	.short	(.L_19 - .L_18)
.L_18:
        /*0060*/ 	.word	0x00000008
.L_19:


//--------------------- .nv.callgraph             --------------------------
	.section	.nv.callgraph,"",@"SHT_CUDA_CALLGRAPH"
	.align	4
	.sectionentsize	8
	.align		4
        /*0000*/ 	.word	0x00000000
	.align		4
        /*0004*/ 	.word	0xffffffff
	.align		4
        /*0008*/ 	.word	0x00000000
	.align		4
        /*000c*/ 	.word	0xfffffffe
	.align		4
        /*0010*/ 	.word	0x00000000
	.align		4
        /*0014*/ 	.word	0xfffffffd
	.align		4
        /*0018*/ 	.word	0x00000000
	.align		4
        /*001c*/ 	.word	0xfffffffc


//--------------------- .text._Z7par_gpuPiS_      --------------------------
	.section	.text._Z7par_gpuPiS_,"ax",@progbits
	.align	128
        .global         _Z7par_gpuPiS_
        .type           _Z7par_gpuPiS_,@function
        .size           _Z7par_gpuPiS_,(.L_x_2 - _Z7par_gpuPiS_)
        .other          _Z7par_gpuPiS_,@"STO_CUDA_ENTRY STV_DEFAULT"
_Z7par_gpuPiS_:
.text._Z7par_gpuPiS_:
[----:B------:R-:W-:Y:S01]  /*0000*/  LDC R1, c[0x0][0x37c] ;  /* 0x0000df00ff017b82 */ /* 0x000fe20000000800 */
[----:B------:R-:W0:Y:S01]  /*0010*/  S2R R0, SR_TID.X ;  /* 0x0000000000007919 */ /* 0x000e220000002100 */
[----:B------:R-:W1:Y:S01]  /*0020*/  LDCU UR6, c[0x0][0x360] ;  /* 0x00006c00ff0677ac */ /* 0x000e620008000800 */
[----:B------:R-:W1:Y:S01]  /*0030*/  S2R R7, SR_TID.Y ;  /* 0x0000000000077919 */ /* 0x000e620000002200 */
[----:B------:R-:W2:Y:S01]  /*0040*/  LDCU.64 UR4, c[0x0][0x358] ;  /* 0x00006b00ff0477ac */ /* 0x000ea20008000a00 */
[----:B0-----:R-:W-:-:S04]  /*0050*/  LOP3.LUT R2, R0, 0x1, RZ, 0xc0, !PT ;  /* 0x0000000100027812 */ /* 0x001fc800078ec0ff */
[----:B------:R-:W-:Y:S01]  /*0060*/  ISETP.NE.U32.AND P0, PT, R2, 0x1, PT ;  /* 0x000000010200780c */ /* 0x000fe20003f05070 */
[----:B-1----:R-:W-:-:S12]  /*0070*/  IMAD R7, R7, UR6, R0 ;  /* 0x0000000607077c24 */ /* 0x002fd8000f8e0200 */
[----:B--2---:R-:W-:Y:S05]  /*0080*/  @!P0 BRA `(.L_x_0) ;  /* 0x00000000001c8947 */ /* 0x004fea0003800000 */
[----:B------:R-:W0:Y:S08]  /*0090*/  LDC.64 R2, c[0x0][0x380] ;  /* 0x0000e000ff027b82 */ /* 0x000e300000000a00 */
[----:B------:R-:W1:Y:S01]  /*00a0*/  LDC.64 R4, c[0x0][0x388] ;  /* 0x0000e200ff047b82 */ /* 0x000e620000000a00 */
[----:B0-----:R-:W-:-:S06]  /*00b0*/  IMAD.WIDE.U32 R2, R7, 0x4, R2 ;  /* 0x0000000407027825 */ /* 0x001fcc00078e0002 */
[----:B------:R-:W2:Y:S01]  /*00c0*/  LDG.E R3, desc[UR4][R2.64] ;  /* 0x0000000402037981 */ /* 0x000ea2000c1e1900 */
[----:B-1----:R-:W-:-:S05]  /*00d0*/  IMAD.WIDE.U32 R4, R7, 0x4, R4 ;  /* 0x0000000407047825 */ /* 0x002fca00078e0004 */
[----:B--2---:R-:W-:Y:S01]  /*00e0*/  STG.E desc[UR4][R4.64], R3 ;  /* 0x0000000304007986 */ /* 0x004fe2000c101904 */
[----:B------:R-:W-:Y:S05]  /*00f0*/  EXIT ;  /* 0x000000000000794d */ /* 0x000fea0003800000 */
.L_x_0:
[----:B------:R-:W0:Y:S02]  /*0100*/  LDC.64 R2, c[0x0][0x388] ;  /* 0x0000e200ff027b82 */ /* 0x000e240000000a00 */
[----:B0-----:R-:W-:-:S05]  /*0110*/  IMAD.WIDE.U32 R2, R7, 0x4, R2 ;  /* 0x0000000407027825 */ /* 0x001fca00078e0002 */
[----:B------:R-:W-:Y:S01]  /*0120*/  STG.E desc[UR4][R2.64], RZ ;  /* 0x000000ff02007986 */ /* 0x000fe2000c101904 */
[----:B------:R-:W-:Y:S05]  /*0130*/  EXIT ;  /* 0x000000000000794d */ /* 0x000fea0003800000 */
.L_x_1:
[----:B------:R-:W-:-:S00]  /*0140*/  BRA `(.L_x_1) ;  /* 0xfffffffc00fc7947 */ /* 0x000fc0000383ffff */
[----:B------:R-:W-:-:S00]  /*0150*/  NOP ;  /* 0x0000000000007918 */ /* 0x000fc00000000000 */
        /* <DEDUP_REMOVED lines=10> */
.L_x_2:


//--------------------- .nv.shared.reserved.0     --------------------------
	.section	.nv.shared.reserved.0,"aw",@nobits
	.weak		__nv_reservedSMEM_offset_0_alias
	.size		__nv_reservedSMEM_offset_0_alias, 0, 64
	.other		__nv_reservedSMEM_offset_0_alias,@"STO_CUDA_RESERVED_SHARED STV_DEFAULT"
__nv_reservedSMEM_offset_0_alias:
	.zero		0
	.zero		64


//--------------------- .nv.constant0._Z7par_gpuPiS_ --------------------------
	.section	.nv.constant0._Z7par_gpuPiS_,"a",@progbits
	.sectionflags	@""
	.align	4
.nv.constant0._Z7par_gpuPiS_:
	.zero		912


//--------------------- SYMBOLS --------------------------

	.type		.nv.reservedSmem.offset0,@object
	.size		.nv.reservedSmem.offset0,0x4
